	.headerflags	@"EF_CUDA_TEXMODE_UNIFIED EF_CUDA_64BIT_ADDRESS EF_CUDA_ACCELERATORS EF_CUDA_SM90 EF_CUDA_VIRTUAL_SM(EF_CUDA_SM90)"
	.elftype	@"ET_EXEC"


//--------------------- .nv.info                  --------------------------
	.section	.nv.info,"",@"SHT_CUDA_INFO"
	.align	4


	//----- nvinfo : EIATTR_REGCOUNT
	.align		4
        /*0000*/ 	.byte	0x04, 0x2f
        /*0002*/ 	.short	(.L_1 - .L_0)
	.align		4
.L_0:
        /*0004*/ 	.word	index@(triton_poi_fused_max_pool2d_with_indices_48)
        /*0008*/ 	.word	0x00000016


	//----- nvinfo : EIATTR_MIN_STACK_SIZE
	.align		4
.L_1:
        /*000c*/ 	.byte	0x04, 0x12
        /*000e*/ 	.short	(.L_3 - .L_2)
	.align		4
.L_2:
        /*0010*/ 	.word	index@(triton_poi_fused_max_pool2d_with_indices_48)
        /*0014*/ 	.word	0x00000000


	//----- nvinfo : EIATTR_FRAME_SIZE
	.align		4
.L_3:
        /*0018*/ 	.byte	0x04, 0x11
        /*001a*/ 	.short	(.L_5 - .L_4)
	.align		4
.L_4:
        /*001c*/ 	.word	index@(triton_poi_fused_max_pool2d_with_indices_48)
        /*0020*/ 	.word	0x00000000


	//----- nvinfo : EIATTR_MIN_STACK_SIZE
	.align		4
.L_5:
        /*0024*/ 	.byte	0x04, 0x12
        /*0026*/ 	.short	(.L_7 - .L_6)
	.align		4
.L_6:
        /*0028*/ 	.word	index@(triton_poi_fused_max_pool2d_with_indices_48)
        /*002c*/ 	.word	0x00000000
.L_7:


//--------------------- .nv.info.triton_poi_fused_max_pool2d_with_indices_48 --------------------------
	.section	.nv.info.triton_poi_fused_max_pool2d_with_indices_48,"",@"SHT_CUDA_INFO"
	.sectionflags	@""
	.align	4


	//----- nvinfo : EIATTR_CUDA_API_VERSION
	.align		4
        /*0000*/ 	.byte	0x04, 0x37
        /*0002*/ 	.short	(.L_9 - .L_8)
.L_8:
        /*0004*/ 	.word	0x0000007c


	//----- nvinfo : EIATTR_KPARAM_INFO
	.align		4
.L_9:
        /*0008*/ 	.byte	0x04, 0x17
        /*000a*/ 	.short	(.L_11 - .L_10)
.L_10:
        /*000c*/ 	.word	0x00000000
        /*0010*/ 	.short	0x0003
        /*0012*/ 	.short	0x0018
        /*0014*/ 	.byte	0x00, 0xf0, 0x11, 0x00


	//----- nvinfo : EIATTR_KPARAM_INFO
	.align		4
.L_11:
        /*0018*/ 	.byte	0x04, 0x17
        /*001a*/ 	.short	(.L_13 - .L_12)
.L_12:
        /*001c*/ 	.word	0x00000000
        /*0020*/ 	.short	0x0002
        /*0022*/ 	.short	0x0010
        /*0024*/ 	.byte	0x00, 0xf4, 0x21, 0x00


	//----- nvinfo : EIATTR_KPARAM_INFO
	.align		4
.L_13:
        /*0028*/ 	.byte	0x04, 0x17
        /*002a*/ 	.short	(.L_15 - .L_14)
.L_14:
        /*002c*/ 	.word	0x00000000
        /*0030*/ 	.short	0x0001
        /*0032*/ 	.short	0x0008
        /*0034*/ 	.byte	0x00, 0xf4, 0x21, 0x00


	//----- nvinfo : EIATTR_KPARAM_INFO
	.align		4
.L_15:
        /*0038*/ 	.byte	0x04, 0x17
        /*003a*/ 	.short	(.L_17 - .L_16)
.L_16:
        /*003c*/ 	.word	0x00000000
        /*0040*/ 	.short	0x0000
        /*0042*/ 	.short	0x0000
        /*0044*/ 	.byte	0x00, 0xf4, 0x21, 0x00


	//----- nvinfo : EIATTR_SPARSE_MMA_MASK
	.align		4
.L_17:
        /*0048*/ 	.byte	0x03, 0x50
        /*004a*/ 	.short	0x0000


	//----- nvinfo : EIATTR_MAXREG_COUNT
	.align		4
        /*004c*/ 	.byte	0x03, 0x1b
        /*004e*/ 	.short	0x00ff


	//----- nvinfo : EIATTR_EXIT_INSTR_OFFSETS
	.align		4
        /*0050*/ 	.byte	0x04, 0x1c
        /*0052*/ 	.short	(.L_19 - .L_18)


	//   ....[0]....
.L_18:
        /*0054*/ 	.word	0x00000480


	//----- nvinfo : EIATTR_REQNTID
	.align		4
.L_19:
        /*0058*/ 	.byte	0x04, 0x10
        /*005a*/ 	.short	(.L_21 - .L_20)
.L_20:
        /*005c*/ 	.word	0x00000080
        /*0060*/ 	.word	0x00000001
        /*0064*/ 	.word	0x00000001


	//----- nvinfo : EIATTR_CBANK_PARAM_SIZE
	.align		4
.L_21:
        /*0068*/ 	.byte	0x03, 0x19
        /*006a*/ 	.short	0x001c


	//----- nvinfo : EIATTR_PARAM_CBANK
	.align		4
        /*006c*/ 	.byte	0x04, 0x0a
        /*006e*/ 	.short	(.L_23 - .L_22)
	.align		4
.L_22:
        /*0070*/ 	.word	index@(.nv.constant0.triton_poi_fused_max_pool2d_with_indices_48)
        /*0074*/ 	.short	0x0210
        /*0076*/ 	.short	0x001c


	//----- nvinfo : EIATTR_SW_WAR
	.align		4
.L_23:
        /*0078*/ 	.byte	0x04, 0x36
        /*007a*/ 	.short	(.L_25 - .L_24)
.L_24:
        /*007c*/ 	.word	0x00000008
.L_25:


//--------------------- .nv.callgraph             --------------------------
	.section	.nv.callgraph,"",@"SHT_CUDA_CALLGRAPH"
	.align	4
	.sectionentsize	8
	.align		4
        /*0000*/ 	.word	0x00000000
	.align		4
        /*0004*/ 	.word	0xffffffff
	.align		4
        /*0008*/ 	.word	0x00000000
	.align		4
        /*000c*/ 	.word	0xfffffffe
	.align		4
        /*0010*/ 	.word	0x00000000
	.align		4
        /*0014*/ 	.word	0xfffffffd
	.align		4
        /*0018*/ 	.word	0x00000000
	.align		4
        /*001c*/ 	.word	0xfffffffc


//--------------------- .text.triton_poi_fused_max_pool2d_with_indices_48 --------------------------
	.section	.text.triton_poi_fused_max_pool2d_with_indices_48,"ax",@progbits
	.align	128
        .global         triton_poi_fused_max_pool2d_with_indices_48
        .type           triton_poi_fused_max_pool2d_with_indices_48,@function
        .size           triton_poi_fused_max_pool2d_with_indices_48,(.L_x_1 - triton_poi_fused_max_pool2d_with_indices_48)
        .other          triton_poi_fused_max_pool2d_with_indices_48,@"STO_CUDA_ENTRY STV_DEFAULT"
triton_poi_fused_max_pool2d_with_indices_48:
.text.triton_poi_fused_max_pool2d_with_indices_48:
[----:B------:R-:W-:Y:S01]  /*0000*/  LDC R1, c[0x0][0x28] ;  /* 0x00000a00ff017b82 */ /* 0x000fe20000000800 */
[----:B------:R-:W1:Y:S07]  /*0010*/  S2R R0, SR_TID.X ;  /* 0x0000000000007919 */ /* 0x000e6e0000002100 */
[----:B------:R-:W2:Y:S01]  /*0020*/  LDC.64 R2, c[0x0][0x210] ;  /* 0x00008400ff027b82 */ /* 0x000ea20000000a00 */
[----:B------:R-:W-:Y:S01]  /*0030*/  ULDC.64 UR4, c[0x0][0x208] ;  /* 0x0000820000047ab9 */ /* 0x000fe20000000a00 */
[----:B------:R-:W-:Y:S01]  /*0040*/  ULDC.64 UR6, c[0x0][0x220] ;  /* 0x0000880000067ab9 */ /* 0x000fe20000000a00 */
[----:B------:R-:W3:Y:S01]  /*0050*/  S2R R7, SR_CTAID.X ;  /* 0x0000000000077919 */ /* 0x000ee20000002500 */
[----:B-1----:R-:W-:Y:S01]  /*0060*/  IMAD.SHL.U32 R0, R0, 0x2, RZ ;  /* 0x0000000200007824 */ /* 0x002fe200078e00ff */
[----:B---3--:R-:W-:-:S04]  /*0070*/  SHF.R.S32.HI R9, RZ, 0x17, R7 ;  /* 0x00000017ff097819 */ /* 0x008fc80000011407 */
[----:B------:R-:W-:Y:S02]  /*0080*/  LOP3.LUT R0, R0, 0xfe, RZ, 0xc0, !PT ;  /* 0x000000fe00007812 */ /* 0x000fe400078ec0ff */
[----:B------:R-:W-:-:S03]  /*0090*/  SGXT R9, R9, 0x1 ;  /* 0x000000010909781a */ /* 0x000fc60000000200 */
[----:B------:R-:W-:-:S04]  /*00a0*/  IMAD R0, R7, 0x100, R0 ;  /* 0x0000010007007824 */ /* 0x000fc800078e0200 */
[----:B------:R-:W-:Y:S01]  /*00b0*/  VIADD R4, R0, 0x1 ;  /* 0x0000000100047836 */ /* 0x000fe20000000000 */
[----:B------:R-:W-:-:S04]  /*00c0*/  SHF.R.S32.HI R5, RZ, 0x1f, R0 ;  /* 0x0000001fff057819 */ /* 0x000fc80000011400 */
[----:B------:R-:W-:Y:S02]  /*00d0*/  LEA.HI R5, R5, R0, RZ, 0x2 ;  /* 0x0000000005057211 */ /* 0x000fe400078f10ff */
[----:B------:R-:W-:Y:S02]  /*00e0*/  LEA.HI R9, R9, R4, RZ, 0x2 ;  /* 0x0000000409097211 */ /* 0x000fe400078f10ff */
[C---:B------:R-:W-:Y:S01]  /*00f0*/  LOP3.LUT R7, R5.reuse, 0x7ffffffc, RZ, 0xc0, !PT ;  /* 0x7ffffffc05077812 */ /* 0x040fe200078ec0ff */
[----:B------:R-:W-:Y:S01]  /*0100*/  IMAD.SHL.U32 R5, R5, 0x4, RZ ;  /* 0x0000000405057824 */ /* 0x000fe200078e00ff */
[----:B------:R-:W-:-:S03]  /*0110*/  LOP3.LUT R9, R9, 0x7ffffffc, RZ, 0xc0, !PT ;  /* 0x7ffffffc09097812 */ /* 0x000fc600078ec0ff */
[----:B------:R-:W-:Y:S01]  /*0120*/  IMAD.IADD R7, R0, 0x1, -R7 ;  /* 0x0000000100077824 */ /* 0x000fe200078e0a07 */
[----:B------:R-:W-:Y:S01]  /*0130*/  LOP3.LUT R5, R5, 0xfffffff0, RZ, 0xc0, !PT ;  /* 0xfffffff005057812 */ /* 0x000fe200078ec0ff */
[----:B------:R-:W-:-:S04]  /*0140*/  IMAD.IADD R4, R4, 0x1, -R9 ;  /* 0x0000000104047824 */ /* 0x000fc800078e0a09 */
[--C-:B------:R-:W-:Y:S02]  /*0150*/  IMAD R15, R7, 0x2, R5.reuse ;  /* 0x00000002070f7824 */ /* 0x100fe400078e0205 */
[----:B------:R-:W-:Y:S02]  /*0160*/  IMAD R17, R4, 0x2, R5 ;  /* 0x0000000204117824 */ /* 0x000fe400078e0205 */
[----:B--2---:R-:W-:-:S04]  /*0170*/  IMAD.WIDE R8, R15, 0x4, R2 ;  /* 0x000000040f087825 */ /* 0x004fc800078e0202 */
[----:B------:R-:W-:Y:S01]  /*0180*/  VIADD R13, R15, 0x8 ;  /* 0x000000080f0d7836 */ /* 0x000fe20000000000 */
[----:B------:R-:W2:Y:S01]  /*0190*/  LDG.E.EL R4, desc[UR4][R8.64] ;  /* 0x0000000408047981 */ /* 0x000ea2000c2e1900 */
[----:B------:R-:W-:-:S03]  /*01a0*/  IMAD.WIDE R10, R17, 0x4, R2 ;  /* 0x00000004110a7825 */ /* 0x000fc600078e0202 */
[----:B------:R1:W2:Y:S01]  /*01b0*/  LDG.E.EL R18, desc[UR4][R8.64+0x4] ;  /* 0x0000040408127981 */ /* 0x0002a2000c2e1900 */
[----:B------:R-:W-:-:S03]  /*01c0*/  IMAD.WIDE R12, R13, 0x4, R2 ;  /* 0x000000040d0c7825 */ /* 0x000fc600078e0202 */
[----:B------:R-:W3:Y:S01]  /*01d0*/  LDG.E.EL R16, desc[UR4][R10.64] ;  /* 0x000000040a107981 */ /* 0x000ee2000c2e1900 */
[----:B------:R-:W-:-:S03]  /*01e0*/  VIADD R7, R17, 0x8 ;  /* 0x0000000811077836 */ /* 0x000fc60000000000 */
[----:B------:R-:W3:Y:S01]  /*01f0*/  LDG.E.EL R19, desc[UR4][R10.64+0x4] ;  /* 0x000004040a137981 */ /* 0x000ee2000c2e1900 */
[----:B------:R-:W-:-:S03]  /*0200*/  IMAD.WIDE R6, R7, 0x4, R2 ;  /* 0x0000000407067825 */ /* 0x000fc600078e0202 */
[----:B------:R4:W5:Y:S01]  /*0210*/  LDG.E.EL R5, desc[UR4][R12.64] ;  /* 0x000000040c057981 */ /* 0x000962000c2e1900 */
[----:B------:R-:W-:-:S03]  /*0220*/  VIADD R15, R15, 0x9 ;  /* 0x000000090f0f7836 */ /* 0x000fc60000000000 */
[----:B------:R-:W5:Y:S01]  /*0230*/  LDG.E.EL R6, desc[UR4][R6.64] ;  /* 0x0000000406067981 */ /* 0x000f62000c2e1900 */
[----:B------:R-:W-:Y:S02]  /*0240*/  VIADD R17, R17, 0x9 ;  /* 0x0000000911117836 */ /* 0x000fe40000000000 */
[--C-:B-1----:R-:W-:Y:S01]  /*0250*/  IMAD.WIDE R8, R15, 0x4, R2.reuse ;  /* 0x000000040f087825 */ /* 0x102fe200078e0202 */
[----:B----4-:R-:W1:Y:S03]  /*0260*/  LDC.64 R12, c[0x0][0x218] ;  /* 0x00008600ff0c7b82 */ /* 0x010e660000000a00 */
[----:B------:R-:W-:Y:S02]  /*0270*/  IMAD.WIDE R14, R17, 0x4, R2 ;  /* 0x00000004110e7825 */ /* 0x000fe400078e0202 */
[----:B------:R1:W4:Y:S04]  /*0280*/  LDG.E.EL R2, desc[UR4][R8.64] ;  /* 0x0000000408027981 */ /* 0x000328000c2e1900 */
[----:B------:R-:W4:Y:S01]  /*0290*/  LDG.E.EL R3, desc[UR4][R14.64] ;  /* 0x000000040e037981 */ /* 0x000f22000c2e1900 */
[----:B-1----:R-:W-:Y:S01]  /*02a0*/  IMAD.WIDE R8, R0, 0x4, R12 ;  /* 0x0000000400087825 */ /* 0x002fe200078e020c */
[----:B--2---:R-:W-:-:S02]  /*02b0*/  FSETP.GT.AND P3, PT, R18, R4, PT ;  /* 0x000000041200720b */ /* 0x004fc40003f64000 */
[----:B------:R-:W-:Y:S02]  /*02c0*/  FSETP.NAN.AND P0, PT, R18, R18, PT ;  /* 0x000000121200720b */ /* 0x000fe40003f08000 */
[----:B---3--:R-:W-:Y:S02]  /*02d0*/  FSETP.GT.AND P2, PT, R19, R16, PT ;  /* 0x000000101300720b */ /* 0x008fe40003f44000 */
[----:B-----5:R-:W-:-:S07]  /*02e0*/  FSETP.NAN.AND P4, PT, R5, R5, PT ;  /* 0x000000050500720b */ /* 0x020fce0003f88000 */
[----:B------:R-:W-:Y:S02]  /*02f0*/  @!P3 SEL R18, R18, R4, P0 ;  /* 0x000000041212b207 */ /* 0x000fe40000000000 */
[----:B------:R-:W-:Y:S02]  /*0300*/  FSETP.NAN.AND P1, PT, R6, R6, PT ;  /* 0x000000060600720b */ /* 0x000fe40003f28000 */
[C---:B------:R-:W-:Y:S02]  /*0310*/  FSETP.NAN.AND P5, PT, R19.reuse, R19, PT ;  /* 0x000000131300720b */ /* 0x040fe40003fa8000 */
[----:B------:R-:W-:Y:S02]  /*0320*/  FSETP.GEU.AND P0, PT, R18, R5, PT ;  /* 0x000000051200720b */ /* 0x000fe40003f0e000 */
[----:B------:R-:W-:Y:S02]  /*0330*/  @!P2 SEL R19, R19, R16, P5 ;  /* 0x000000101313a207 */ /* 0x000fe40002800000 */
[----:B------:R-:W-:-:S02]  /*0340*/  @!P4 SEL R5, R5, R18, !P0 ;  /* 0x000000120505c207 */ /* 0x000fc40004000000 */
[----:B------:R-:W-:Y:S02]  /*0350*/  FSETP.GEU.AND P4, PT, R19, R6, PT ;  /* 0x000000061300720b */ /* 0x000fe40003f8e000 */
[----:B------:R-:W-:Y:S02]  /*0360*/  SEL R4, RZ, 0x1, !P3 ;  /* 0x00000001ff047807 */ /* 0x000fe40005800000 */
[----:B------:R-:W-:Y:S02]  /*0370*/  SEL R7, RZ, 0x1, !P2 ;  /* 0x00000001ff077807 */ /* 0x000fe40005000000 */
[----:B----4-:R-:W-:Y:S02]  /*0380*/  FSETP.NAN.AND P3, PT, R2, R2, PT ;  /* 0x000000020200720b */ /* 0x010fe40003f68000 */
[----:B------:R-:W-:Y:S02]  /*0390*/  FSETP.NAN.AND P2, PT, R3, R3, PT ;  /* 0x000000030300720b */ /* 0x000fe40003f48000 */
[----:B------:R-:W-:-:S02]  /*03a0*/  @!P1 SEL R6, R6, R19, !P4 ;  /* 0x0000001306069207 */ /* 0x000fc40006000000 */
[----:B------:R-:W-:Y:S02]  /*03b0*/  SEL R4, R4, 0x2, P0 ;  /* 0x0000000204047807 */ /* 0x000fe40000000000 */
[----:B------:R-:W-:Y:S02]  /*03c0*/  SEL R7, R7, 0x2, P4 ;  /* 0x0000000207077807 */ /* 0x000fe40002000000 */
[----:B------:R-:W-:Y:S02]  /*03d0*/  FSETP.GEU.AND P1, PT, R5, R2, PT ;  /* 0x000000020500720b */ /* 0x000fe40003f2e000 */
[----:B------:R-:W-:Y:S02]  /*03e0*/  FSETP.GEU.AND P0, PT, R6, R3, PT ;  /* 0x000000030600720b */ /* 0x000fe40003f0e000 */
[----:B------:R-:W-:Y:S02]  /*03f0*/  SEL R4, R4, 0x3, P1 ;  /* 0x0000000304047807 */ /* 0x000fe40000800000 */
[----:B------:R-:W-:-:S02]  /*0400*/  SEL R7, R7, 0x3, P0 ;  /* 0x0000000307077807 */ /* 0x000fc40000000000 */
[----:B------:R-:W-:Y:S02]  /*0410*/  IADD3 R10, P4, R0, UR6, RZ ;  /* 0x00000006000a7c10 */ /* 0x000fe4000ff9e0ff */
[----:B------:R-:W-:Y:S01]  /*0420*/  @!P3 SEL R2, R2, R5, !P1 ;  /* 0x000000050202b207 */ /* 0x000fe20004800000 */
[----:B------:R-:W-:Y:S01]  /*0430*/  IMAD R7, R7, 0x100, R4 ;  /* 0x0000010007077824 */ /* 0x000fe200078e0204 */
[----:B------:R-:W-:Y:S02]  /*0440*/  @!P2 SEL R3, R3, R6, !P0 ;  /* 0x000000060303a207 */ /* 0x000fe40004000000 */
[----:B------:R-:W-:-:S03]  /*0450*/  LEA.HI.X.SX32 R11, R0, UR7, 0x1, P4 ;  /* 0x00000007000b7c11 */ /* 0x000fc6000a0f0eff */
[----:B------:R-:W-:Y:S04]  /*0460*/  STG.E.64 desc[UR4][R8.64], R2 ;  /* 0x0000000208007986 */ /* 0x000fe8000c101b04 */
[----:B------:R-:W-:Y:S01]  /*0470*/  STG.E.U16 desc[UR4][R10.64], R7 ;  /* 0x000000070a007986 */ /* 0x000fe2000c101504 */
[----:B------:R-:W-:Y:S05]  /*0480*/  EXIT ;  /* 0x000000000000794d */ /* 0x000fea0003800000 */
.L_x_0:
[----:B------:R-:W-:-:S00]  /*0490*/  BRA `(.L_x_0) ;  /* 0xfffffffc00fc7947 */ /* 0x000fc0000383ffff */
[----:B------:R-:W-:-:S00]  /*04a0*/  NOP ;  /* 0x0000000000007918 */ /* 0x000fc00000000000 */
        /* <DEDUP_REMOVED lines=13> */
.L_x_1:


//--------------------- .nv.constant0.triton_poi_fused_max_pool2d_with_indices_48 --------------------------
	.section	.nv.constant0.triton_poi_fused_max_pool2d_with_indices_48,"a",@progbits
	.sectionflags	@""
	.align	4
.nv.constant0.triton_poi_fused_max_pool2d_with_indices_48:
	.zero		556
